//
// Generated by NVIDIA NVVM Compiler
//
// Compiler Build ID: CL-36424714
// Cuda compilation tools, release 13.0, V13.0.88
// Based on NVVM 20.0.0
//

.version 9.0
.target sm_100
.address_size 64

	// .globl	_Z6conv1DPiS_iiS_

.visible .entry _Z6conv1DPiS_iiS_(
	.param .u64 .ptr .align 1 _Z6conv1DPiS_iiS__param_0,
	.param .u64 .ptr .align 1 _Z6conv1DPiS_iiS__param_1,
	.param .u32 _Z6conv1DPiS_iiS__param_2,
	.param .u32 _Z6conv1DPiS_iiS__param_3,
	.param .u64 .ptr .align 1 _Z6conv1DPiS_iiS__param_4
)
{
	.reg .pred 	%p<52>;
	.reg .b32 	%r<139>;
	.reg .b64 	%rd<47>;

	ld.param.u64 	%rd7, [_Z6conv1DPiS_iiS__param_0];
	ld.param.u64 	%rd8, [_Z6conv1DPiS_iiS__param_1];
	ld.param.u32 	%r68, [_Z6conv1DPiS_iiS__param_2];
	ld.param.u32 	%r69, [_Z6conv1DPiS_iiS__param_3];
	ld.param.u64 	%rd6, [_Z6conv1DPiS_iiS__param_4];
	cvta.to.global.u64 	%rd1, %rd8;
	cvta.to.global.u64 	%rd2, %rd7;
	mov.u32 	%r1, %tid.x;
	setp.lt.s32 	%p1, %r68, 0;
	mov.b32 	%r133, 0;
	@%p1 bra 	$L__BB0_39;
	neg.s32 	%r132, %r68;
	setp.lt.u32 	%p2, %r68, 4;
	mov.b32 	%r133, 0;
	@%p2 bra 	$L__BB0_21;
	shl.b32 	%r74, %r68, 1;
	sub.s32 	%r116, 3, %r68;
	and.b32  	%r75, %r74, -8;
	neg.s32 	%r115, %r75;
	sub.s32 	%r113, %r1, %r68;
	mov.b32 	%r133, 0;
	mov.b32 	%r114, 3;
$L__BB0_3:
	.pragma "nounroll";
	setp.lt.s32 	%p3, %r113, 0;
	setp.ge.s32 	%p4, %r113, %r69;
	add.s32 	%r76, %r114, -3;
	mul.wide.s32 	%rd9, %r76, 4;
	add.s64 	%rd3, %rd1, %rd9;
	or.pred  	%p5, %p3, %p4;
	@%p5 bra 	$L__BB0_5;
	mul.wide.u32 	%rd10, %r113, 4;
	add.s64 	%rd11, %rd2, %rd10;
	ld.global.u32 	%r77, [%rd11];
	ld.global.u32 	%r78, [%rd3];
	mad.lo.s32 	%r133, %r78, %r77, %r133;
$L__BB0_5:
	add.s32 	%r13, %r113, 1;
	setp.lt.s32 	%p6, %r13, 0;
	setp.ge.s32 	%p7, %r13, %r69;
	or.pred  	%p8, %p6, %p7;
	@%p8 bra 	$L__BB0_7;
	mul.wide.u32 	%rd12, %r13, 4;
	add.s64 	%rd13, %rd2, %rd12;
	ld.global.u32 	%r79, [%rd13];
	ld.global.u32 	%r80, [%rd3+4];
	mad.lo.s32 	%r133, %r80, %r79, %r133;
$L__BB0_7:
	add.s32 	%r16, %r113, 2;
	setp.lt.s32 	%p9, %r16, 0;
	setp.ge.s32 	%p10, %r16, %r69;
	or.pred  	%p11, %p9, %p10;
	@%p11 bra 	$L__BB0_9;
	mul.wide.u32 	%rd14, %r16, 4;
	add.s64 	%rd15, %rd2, %rd14;
	ld.global.u32 	%r81, [%rd15];
	ld.global.u32 	%r82, [%rd3+8];
	mad.lo.s32 	%r133, %r82, %r81, %r133;
$L__BB0_9:
	add.s32 	%r19, %r113, 3;
	setp.lt.s32 	%p12, %r19, 0;
	setp.ge.s32 	%p13, %r19, %r69;
	or.pred  	%p14, %p12, %p13;
	@%p14 bra 	$L__BB0_11;
	mul.wide.u32 	%rd16, %r19, 4;
	add.s64 	%rd17, %rd2, %rd16;
	ld.global.u32 	%r83, [%rd17];
	ld.global.u32 	%r84, [%rd3+12];
	mad.lo.s32 	%r133, %r84, %r83, %r133;
$L__BB0_11:
	add.s32 	%r22, %r113, 4;
	setp.lt.s32 	%p15, %r22, 0;
	setp.ge.s32 	%p16, %r22, %r69;
	or.pred  	%p17, %p15, %p16;
	@%p17 bra 	$L__BB0_13;
	mul.wide.u32 	%rd18, %r22, 4;
	add.s64 	%rd19, %rd2, %rd18;
	ld.global.u32 	%r85, [%rd19];
	ld.global.u32 	%r86, [%rd3+16];
	mad.lo.s32 	%r133, %r86, %r85, %r133;
$L__BB0_13:
	add.s32 	%r25, %r113, 5;
	setp.lt.s32 	%p18, %r25, 0;
	setp.ge.s32 	%p19, %r25, %r69;
	or.pred  	%p20, %p18, %p19;
	@%p20 bra 	$L__BB0_15;
	mul.wide.u32 	%rd20, %r25, 4;
	add.s64 	%rd21, %rd2, %rd20;
	ld.global.u32 	%r87, [%rd21];
	ld.global.u32 	%r88, [%rd3+20];
	mad.lo.s32 	%r133, %r88, %r87, %r133;
$L__BB0_15:
	add.s32 	%r28, %r113, 6;
	setp.lt.s32 	%p21, %r28, 0;
	setp.ge.s32 	%p22, %r28, %r69;
	or.pred  	%p23, %p21, %p22;
	@%p23 bra 	$L__BB0_17;
	mul.wide.u32 	%rd22, %r28, 4;
	add.s64 	%rd23, %rd2, %rd22;
	ld.global.u32 	%r89, [%rd23];
	ld.global.u32 	%r90, [%rd3+24];
	mad.lo.s32 	%r133, %r90, %r89, %r133;
$L__BB0_17:
	add.s32 	%r31, %r113, 7;
	setp.lt.s32 	%p24, %r31, 0;
	setp.ge.s32 	%p25, %r31, %r69;
	or.pred  	%p26, %p24, %p25;
	@%p26 bra 	$L__BB0_19;
	mul.wide.u32 	%rd24, %r31, 4;
	add.s64 	%rd25, %rd2, %rd24;
	ld.global.u32 	%r91, [%rd25];
	ld.global.u32 	%r92, [%rd3+28];
	mad.lo.s32 	%r133, %r92, %r91, %r133;
$L__BB0_19:
	add.s32 	%r116, %r116, 8;
	add.s32 	%r115, %r115, 8;
	add.s32 	%r114, %r114, 8;
	add.s32 	%r113, %r113, 8;
	setp.ne.s32 	%p27, %r115, 0;
	@%p27 bra 	$L__BB0_3;
	add.s32 	%r132, %r116, -3;
$L__BB0_21:
	shl.b32 	%r93, %r68, 1;
	and.b32  	%r94, %r93, 6;
	setp.lt.u32 	%p28, %r94, 3;
	@%p28 bra 	$L__BB0_31;
	add.s32 	%r41, %r132, %r1;
	setp.lt.s32 	%p29, %r41, 0;
	setp.ge.s32 	%p30, %r41, %r69;
	add.s32 	%r95, %r132, %r68;
	mul.wide.s32 	%rd26, %r95, 4;
	add.s64 	%rd4, %rd1, %rd26;
	or.pred  	%p31, %p29, %p30;
	@%p31 bra 	$L__BB0_24;
	mul.wide.u32 	%rd27, %r41, 4;
	add.s64 	%rd28, %rd2, %rd27;
	ld.global.u32 	%r96, [%rd28];
	ld.global.u32 	%r97, [%rd4];
	mad.lo.s32 	%r133, %r97, %r96, %r133;
$L__BB0_24:
	add.s32 	%r44, %r41, 1;
	setp.lt.s32 	%p32, %r44, 0;
	setp.ge.s32 	%p33, %r44, %r69;
	or.pred  	%p34, %p32, %p33;
	@%p34 bra 	$L__BB0_26;
	mul.wide.u32 	%rd29, %r44, 4;
	add.s64 	%rd30, %rd2, %rd29;
	ld.global.u32 	%r98, [%rd30];
	ld.global.u32 	%r99, [%rd4+4];
	mad.lo.s32 	%r133, %r99, %r98, %r133;
$L__BB0_26:
	add.s32 	%r47, %r41, 2;
	setp.lt.s32 	%p35, %r47, 0;
	setp.ge.s32 	%p36, %r47, %r69;
	or.pred  	%p37, %p35, %p36;
	@%p37 bra 	$L__BB0_28;
	mul.wide.u32 	%rd31, %r47, 4;
	add.s64 	%rd32, %rd2, %rd31;
	ld.global.u32 	%r100, [%rd32];
	ld.global.u32 	%r101, [%rd4+8];
	mad.lo.s32 	%r133, %r101, %r100, %r133;
$L__BB0_28:
	add.s32 	%r50, %r41, 3;
	setp.lt.s32 	%p38, %r50, 0;
	setp.ge.s32 	%p39, %r50, %r69;
	or.pred  	%p40, %p38, %p39;
	@%p40 bra 	$L__BB0_30;
	mul.wide.u32 	%rd33, %r50, 4;
	add.s64 	%rd34, %rd2, %rd33;
	ld.global.u32 	%r102, [%rd34];
	ld.global.u32 	%r103, [%rd4+12];
	mad.lo.s32 	%r133, %r103, %r102, %r133;
$L__BB0_30:
	add.s32 	%r132, %r132, 4;
$L__BB0_31:
	and.b32  	%r104, %r68, 1;
	setp.eq.b32 	%p41, %r104, 1;
	not.pred 	%p42, %p41;
	@%p42 bra 	$L__BB0_37;
	add.s32 	%r56, %r132, %r1;
	setp.lt.s32 	%p43, %r56, 0;
	setp.ge.s32 	%p44, %r56, %r69;
	add.s32 	%r105, %r132, %r68;
	mul.wide.s32 	%rd35, %r105, 4;
	add.s64 	%rd5, %rd1, %rd35;
	or.pred  	%p45, %p43, %p44;
	@%p45 bra 	$L__BB0_34;
	mul.wide.u32 	%rd36, %r56, 4;
	add.s64 	%rd37, %rd2, %rd36;
	ld.global.u32 	%r106, [%rd37];
	ld.global.u32 	%r107, [%rd5];
	mad.lo.s32 	%r133, %r107, %r106, %r133;
$L__BB0_34:
	add.s32 	%r59, %r56, 1;
	setp.lt.s32 	%p46, %r59, 0;
	setp.ge.s32 	%p47, %r59, %r69;
	or.pred  	%p48, %p46, %p47;
	@%p48 bra 	$L__BB0_36;
	mul.wide.u32 	%rd38, %r59, 4;
	add.s64 	%rd39, %rd2, %rd38;
	ld.global.u32 	%r108, [%rd39];
	ld.global.u32 	%r109, [%rd5+4];
	mad.lo.s32 	%r133, %r109, %r108, %r133;
$L__BB0_36:
	add.s32 	%r132, %r132, 2;
$L__BB0_37:
	add.s32 	%r65, %r132, %r1;
	setp.lt.s32 	%p49, %r65, 0;
	setp.ge.s32 	%p50, %r65, %r69;
	or.pred  	%p51, %p49, %p50;
	@%p51 bra 	$L__BB0_39;
	mul.wide.u32 	%rd40, %r65, 4;
	add.s64 	%rd41, %rd2, %rd40;
	ld.global.u32 	%r110, [%rd41];
	add.s32 	%r111, %r132, %r68;
	mul.wide.s32 	%rd42, %r111, 4;
	add.s64 	%rd43, %rd1, %rd42;
	ld.global.u32 	%r112, [%rd43];
	mad.lo.s32 	%r133, %r112, %r110, %r133;
$L__BB0_39:
	cvta.to.global.u64 	%rd44, %rd6;
	mul.wide.u32 	%rd45, %r1, 4;
	add.s64 	%rd46, %rd44, %rd45;
	st.global.u32 	[%rd46], %r133;
	ret;

}


// ===== COMPILED SASS (sm_100) =====

	.target	sm_100

	.elftype	@"ET_EXEC"


//--------------------- .note.nv.tkinfo           --------------------------
	.section	.note.nv.tkinfo,"",@"SHT_NOTE"
	.sectionflags	@"SHF_NOTE_NV_TKINFO"
	.tkinfo
        /*0018*/ 	.word	0x00000002
        /*0030*/ 	.string	""
        /*0030*/ 	.string	"ptxas"
        /*0030*/ 	.string	"Cuda compilation tools, release 13.0, V13.0.88"
        /*0030*/ 	.string	"Build cuda_13.0.r13.0/compiler.36424714_0"
        /*0030*/ 	.string	"-arch sm_100 -m 64 "



//--------------------- .note.nv.cuinfo           --------------------------
	.section	.note.nv.cuinfo,"",@"SHT_NOTE"
	.sectionflags	@"SHF_NOTE_NV_CUINFO"
        /*0018*/ 	.short	0x0002
        /*001a*/ 	.short	0x0064
        /*001c*/ 	.short	0x0082
	.zero		2


//--------------------- .nv.info                  --------------------------
	.section	.nv.info,"",@"SHT_CUDA_INFO"
	.align	4


	//----- nvinfo : EIATTR_REGCOUNT
	.align		4
        /*0000*/ 	.byte	0x04, 0x2f
        /*0002*/ 	.short	(.L_1 - .L_0)
	.align		4
.L_0:
        /*0004*/ 	.word	index@(_Z6conv1DPiS_iiS_)
        /*0008*/ 	.word	0x00000020


	//----- nvinfo : EIATTR_FRAME_SIZE
	.align		4
.L_1:
        /*000c*/ 	.byte	0x04, 0x11
        /*000e*/ 	.short	(.L_3 - .L_2)
	.align		4
.L_2:
        /*0010*/ 	.word	index@(_Z6conv1DPiS_iiS_)
        /*0014*/ 	.word	0x00000000


	//----- nvinfo : EIATTR_MIN_STACK_SIZE
	.align		4
.L_3:
        /*0018*/ 	.byte	0x04, 0x12
        /*001a*/ 	.short	(.L_5 - .L_4)
	.align		4
.L_4:
        /*001c*/ 	.word	index@(_Z6conv1DPiS_iiS_)
        /*0020*/ 	.word	0x00000000
.L_5:


//--------------------- .nv.compat                --------------------------
	.section	.nv.compat,"",@"SHT_CUDA_COMPAT_INFO"
	.align	4
        /*0000*/ 	.byte	0x02, 0x09, 0x00, 0x00, 0x02, 0x02, 0x01, 0x00, 0x02, 0x05, 0x05, 0x00, 0x03, 0x07, 0x01, 0x01
        /*0010*/ 	.byte	0x02, 0x03, 0x00, 0x00, 0x02, 0x06, 0x01, 0x00, 0x04, 0x0b, 0x08, 0x00, 0x09, 0x00, 0x00, 0x00
        /*0020*/ 	.byte	0x00, 0x00, 0x00, 0x00


//--------------------- .nv.info._Z6conv1DPiS_iiS_ --------------------------
	.section	.nv.info._Z6conv1DPiS_iiS_,"",@"SHT_CUDA_INFO"
	.sectionflags	@""
	.align	4


	//----- nvinfo : EIATTR_CUDA_API_VERSION
	.align		4
        /*0000*/ 	.byte	0x04, 0x37
        /*0002*/ 	.short	(.L_7 - .L_6)
.L_6:
        /*0004*/ 	.word	0x00000082


	//----- nvinfo : EIATTR_KPARAM_INFO
	.align		4
.L_7:
        /*0008*/ 	.byte	0x04, 0x17
        /*000a*/ 	.short	(.L_9 - .L_8)
.L_8:
        /*000c*/ 	.word	0x00000000
        /*0010*/ 	.short	0x0004
        /*0012*/ 	.short	0x0018
        /*0014*/ 	.byte	0x00, 0xf5, 0x21, 0x00


	//----- nvinfo : EIATTR_KPARAM_INFO
	.align		4
.L_9:
        /*0018*/ 	.byte	0x04, 0x17
        /*001a*/ 	.short	(.L_11 - .L_10)
.L_10:
        /*001c*/ 	.word	0x00000000
        /*0020*/ 	.short	0x0003
        /*0022*/ 	.short	0x0014
        /*0024*/ 	.byte	0x00, 0xf0, 0x11, 0x00


	//----- nvinfo : EIATTR_KPARAM_INFO
	.align		4
.L_11:
        /*0028*/ 	.byte	0x04, 0x17
        /*002a*/ 	.short	(.L_13 - .L_12)
.L_12:
        /*002c*/ 	.word	0x00000000
        /*0030*/ 	.short	0x0002
        /*0032*/ 	.short	0x0010
        /*0034*/ 	.byte	0x00, 0xf0, 0x11, 0x00


	//----- nvinfo : EIATTR_KPARAM_INFO
	.align		4
.L_13:
        /*0038*/ 	.byte	0x04, 0x17
        /*003a*/ 	.short	(.L_15 - .L_14)
.L_14:
        /*003c*/ 	.word	0x00000000
        /*0040*/ 	.short	0x0001
        /*0042*/ 	.short	0x0008
        /*0044*/ 	.byte	0x00, 0xf5, 0x21, 0x00


	//----- nvinfo : EIATTR_KPARAM_INFO
	.align		4
.L_15:
        /*0048*/ 	.byte	0x04, 0x17
        /*004a*/ 	.short	(.L_17 - .L_16)
.L_16:
        /*004c*/ 	.word	0x00000000
        /*0050*/ 	.short	0x0000
        /*0052*/ 	.short	0x0000
        /*0054*/ 	.byte	0x00, 0xf5, 0x21, 0x00


	//----- nvinfo : EIATTR_SPARSE_MMA_MASK
	.align		4
.L_17:
        /*0058*/ 	.byte	0x03, 0x50
        /*005a*/ 	.short	0x0000


	//----- nvinfo : EIATTR_MAXREG_COUNT
	.align		4
        /*005c*/ 	.byte	0x03, 0x1b
        /*005e*/ 	.short	0x00ff


	//----- nvinfo : EIATTR_MERCURY_ISA_VERSION
	.align		4
        /*0060*/ 	.byte	0x03, 0x5f
        /*0062*/ 	.short	0x0101


	//----- nvinfo : EIATTR_VRC_CTA_INIT_COUNT
	.align		4
        /*0064*/ 	.byte	0x02, 0x4a
	.zero		1
	.zero		1


	//----- nvinfo : EIATTR_EXIT_INSTR_OFFSETS
	.align		4
        /*0068*/ 	.byte	0x04, 0x1c
        /*006a*/ 	.short	(.L_19 - .L_18)


	//   ....[0]....
.L_18:
        /*006c*/ 	.word	0x00000b00


	//----- nvinfo : EIATTR_CRS_STACK_SIZE
	.align		4
.L_19:
        /*0070*/ 	.byte	0x04, 0x1e
        /*0072*/ 	.short	(.L_21 - .L_20)
.L_20:
        /*0074*/ 	.word	0x00000000


	//----- nvinfo : EIATTR_CBANK_PARAM_SIZE
	.align		4
.L_21:
        /*0078*/ 	.byte	0x03, 0x19
        /*007a*/ 	.short	0x0020


	//----- nvinfo : EIATTR_PARAM_CBANK
	.align		4
        /*007c*/ 	.byte	0x04, 0x0a
        /*007e*/ 	.short	(.L_23 - .L_22)
	.align		4
.L_22:
        /*0080*/ 	.word	index@(.nv.constant0._Z6conv1DPiS_iiS_)
        /*0084*/ 	.short	0x0380
        /*0086*/ 	.short	0x0020


	//----- nvinfo : EIATTR_SW_WAR
	.align		4
.L_23:
        /*0088*/ 	.byte	0x04, 0x36
        /*008a*/ 	.short	(.L_25 - .L_24)
.L_24:
        /*008c*/ 	.word	0x00000008
.L_25:


//--------------------- .nv.callgraph             --------------------------
	.section	.nv.callgraph,"",@"SHT_CUDA_CALLGRAPH"
	.align	4
	.sectionentsize	8
	.align		4
        /*0000*/ 	.word	0x00000000
	.align		4
        /*0004*/ 	.word	0xffffffff
	.align		4
        /*0008*/ 	.word	0x00000000
	.align		4
        /*000c*/ 	.word	0xfffffffe
	.align		4
        /*0010*/ 	.word	0x00000000
	.align		4
        /*0014*/ 	.word	0xfffffffd
	.align		4
        /*0018*/ 	.word	0x00000000
	.align		4
        /*001c*/ 	.word	0xfffffffc


//--------------------- .text._Z6conv1DPiS_iiS_   --------------------------
	.section	.text._Z6conv1DPiS_iiS_,"ax",@progbits
	.align	128
        .global         _Z6conv1DPiS_iiS_
        .type           _Z6conv1DPiS_iiS_,@function
        .size           _Z6conv1DPiS_iiS_,(.L_x_7 - _Z6conv1DPiS_iiS_)
        .other          _Z6conv1DPiS_iiS_,@"STO_CUDA_ENTRY STV_DEFAULT"
_Z6conv1DPiS_iiS_:
.text._Z6conv1DPiS_iiS_:
[----:B------:R-:W-:Y:S01]  /*0000*/  LDC R1, c[0x0][0x37c] ;  /* 0x0000df00ff017b82 */ /* 0x000fe20000000800 */
[----:B------:R-:W0:Y:S01]  /*0010*/  LDCU UR8, c[0x0][0x390] ;  /* 0x00007200ff0877ac */ /* 0x000e220008000800 */
[----:B------:R-:W1:Y:S01]  /*0020*/  S2R R2, SR_TID.X ;  /* 0x0000000000027919 */ /* 0x000e620000002100 */
[----:B------:R-:W-:Y:S01]  /*0030*/  HFMA2 R0, -RZ, RZ, 0, 0 ;  /* 0x00000000ff007431 */ /* 0x000fe200000001ff */
[----:B------:R-:W2:Y:S01]  /*0040*/  LDCU.64 UR6, c[0x0][0x358] ;  /* 0x00006b00ff0677ac */ /* 0x000ea20008000a00 */
[----:B0-----:R-:W-:-:S09]  /*0050*/  UISETP.GE.AND UP0, UPT, UR8, URZ, UPT ;  /* 0x000000ff0800728c */ /* 0x001fd2000bf06270 */
[----:B--2---:R-:W-:Y:S05]  /*0060*/  BRA.U !UP0, `(.L_x_0) ;  /* 0x0000000908987547 */ /* 0x004fea000b800000 */
[----:B------:R-:W-:Y:S01]  /*0070*/  UISETP.GE.U32.AND UP0, UPT, UR8, 0x4, UPT ;  /* 0x000000040800788c */ /* 0x000fe2000bf06070 */
[----:B------:R-:W-:Y:S01]  /*0080*/  IMAD.MOV.U32 R0, RZ, RZ, RZ ;  /* 0x000000ffff007224 */ /* 0x000fe200078e00ff */
[----:B------:R-:W-:-:S07]  /*0090*/  UIADD3 UR4, UPT, UPT, -UR8, URZ, URZ ;  /* 0x000000ff08047290 */ /* 0x000fce000fffe1ff */
[----:B------:R-:W-:Y:S05]  /*00a0*/  BRA.U !UP0, `(.L_x_1) ;  /* 0x0000000508447547 */ /* 0x000fea000b800000 */
[----:B------:R-:W0:Y:S01]  /*00b0*/  LDC.64 R8, c[0x0][0x388] ;  /* 0x0000e200ff087b82 */ /* 0x000e220000000a00 */
[----:B------:R-:W-:Y:S02]  /*00c0*/  USHF.L.U32 UR4, UR8, 0x1, URZ ;  /* 0x0000000108047899 */ /* 0x000fe400080006ff */
[----:B-1----:R-:W-:Y:S01]  /*00d0*/  IADD3 R3, PT, PT, R2, -UR8, RZ ;  /* 0x8000000802037c10 */ /* 0x002fe2000fffe0ff */
[----:B------:R-:W-:Y:S01]  /*00e0*/  IMAD.MOV.U32 R0, RZ, RZ, RZ ;  /* 0x000000ffff007224 */ /* 0x000fe200078e00ff */
[----:B------:R-:W-:Y:S01]  /*00f0*/  MOV R4, 0x3 ;  /* 0x0000000300047802 */ /* 0x000fe20000000f00 */
[----:B------:R-:W-:Y:S01]  /*0100*/  ULOP3.LUT UR4, UR4, 0xfffffff8, URZ, 0xc0, !UPT ;  /* 0xfffffff804047892 */ /* 0x000fe2000f8ec0ff */
[----:B------:R-:W1:Y:S01]  /*0110*/  LDCU UR9, c[0x0][0x394] ;  /* 0x00007280ff0977ac */ /* 0x000e620008000800 */
[----:B------:R-:W-:Y:S02]  /*0120*/  UIADD3 UR5, UPT, UPT, -UR8, 0x3, URZ ;  /* 0x0000000308057890 */ /* 0x000fe4000fffe1ff */
[----:B------:R-:W-:-:S12]  /*0130*/  UIADD3 UR4, UPT, UPT, -UR4, URZ, URZ ;  /* 0x000000ff04047290 */ /* 0x000fd8000fffe1ff */
.L_x_2:
[----:B-1----:R-:W-:Y:S01]  /*0140*/  ISETP.GE.AND P5, PT, R3, UR9, PT ;  /* 0x0000000903007c0c */ /* 0x002fe2000bfa6270 */
[----:B------:R-:W-:-:S03]  /*0150*/  VIADD R11, R4, 0xfffffffd ;  /* 0xfffffffd040b7836 */ /* 0x000fc60000000000 */
[----:B------:R-:W-:Y:S01]  /*0160*/  ISETP.LT.OR P5, PT, R3, RZ, P5 ;  /* 0x000000ff0300720c */ /* 0x000fe20002fa1670 */
[----:B0-----:R-:W-:-:S12]  /*0170*/  IMAD.WIDE R10, R11, 0x4, R8 ;  /* 0x000000040b0a7825 */ /* 0x001fd800078e0208 */
[----:B------:R-:W0:Y:S01]  /*0180*/  @!P5 LDC.64 R12, c[0x0][0x380] ;  /* 0x0000e000ff0cdb82 */ /* 0x000e220000000a00 */
[----:B------:R-:W2:Y:S01]  /*0190*/  @!P5 LDG.E R14, desc[UR6][R10.64] ;  /* 0x000000060a0ed981 */ /* 0x000ea2000c1e1900 */
[----:B0-----:R-:W-:-:S05]  /*01a0*/  @!P5 IMAD.WIDE.U32 R12, R3, 0x4, R12 ;  /* 0x00000004030cd825 */ /* 0x001fca00078e000c */
[----:B------:R0:W2:Y:S01]  /*01b0*/  @!P5 LDG.E R15, desc[UR6][R12.64] ;  /* 0x000000060c0fd981 */ /* 0x0000a2000c1e1900 */
[C---:B------:R-:W-:Y:S01]  /*01c0*/  IADD3 R23, PT, PT, R3.reuse, 0x1, RZ ;  /* 0x0000000103177810 */ /* 0x040fe20007ffe0ff */
[----:B------:R-:W-:-:S03]  /*01d0*/  VIADD R25, R3, 0x2 ;  /* 0x0000000203197836 */ /* 0x000fc60000000000 */
[----:B------:R-:W-:Y:S02]  /*01e0*/  ISETP.GE.AND P0, PT, R23, UR9, PT ;  /* 0x0000000917007c0c */ /* 0x000fe4000bf06270 */
[----:B------:R-:W-:Y:S02]  /*01f0*/  ISETP.GE.AND P4, PT, R25, UR9, PT ;  /* 0x0000000919007c0c */ /* 0x000fe4000bf86270 */
[----:B------:R-:W-:Y:S02]  /*0200*/  ISETP.LT.OR P0, PT, R23, RZ, P0 ;  /* 0x000000ff1700720c */ /* 0x000fe40000701670 */
[C---:B------:R-:W-:Y:S01]  /*0210*/  IADD3 R5, PT, PT, R3.reuse, 0x3, RZ ;  /* 0x0000000303057810 */ /* 0x040fe20007ffe0ff */
[----:B------:R-:W-:Y:S01]  /*0220*/  VIADD R6, R3, 0x4 ;  /* 0x0000000403067836 */ /* 0x000fe20000000000 */
[----:B------:R-:W-:Y:S02]  /*0230*/  ISETP.LT.OR P4, PT, R25, RZ, P4 ;  /* 0x000000ff1900720c */ /* 0x000fe40002781670 */
[----:B------:R-:W-:-:S02]  /*0240*/  ISETP.GE.AND P3, PT, R5, UR9, PT ;  /* 0x0000000905007c0c */ /* 0x000fc4000bf66270 */
[C---:B------:R-:W-:Y:S02]  /*0250*/  ISETP.GE.AND P2, PT, R6.reuse, UR9, PT ;  /* 0x0000000906007c0c */ /* 0x040fe4000bf46270 */
[----:B------:R-:W-:Y:S02]  /*0260*/  ISETP.LT.OR P3, PT, R5, RZ, P3 ;  /* 0x000000ff0500720c */ /* 0x000fe40001f61670 */
[C---:B------:R-:W-:Y:S01]  /*0270*/  IADD3 R7, PT, PT, R3.reuse, 0x5, RZ ;  /* 0x0000000503077810 */ /* 0x040fe20007ffe0ff */
[----:B------:R-:W1:Y:S01]  /*0280*/  @!P0 LDC.64 R18, c[0x0][0x380] ;  /* 0x0000e000ff128b82 */ /* 0x000e620000000a00 */
[----:B------:R-:W-:Y:S01]  /*0290*/  ISETP.LT.OR P2, PT, R6, RZ, P2 ;  /* 0x000000ff0600720c */ /* 0x000fe20001741670 */
[----:B------:R-:W-:Y:S01]  /*02a0*/  VIADD R27, R3, 0x6 ;  /* 0x00000006031b7836 */ /* 0x000fe20000000000 */
[----:B------:R-:W-:-:S05]  /*02b0*/  ISETP.GE.AND P1, PT, R7, UR9, PT ;  /* 0x0000000907007c0c */ /* 0x000fca000bf26270 */
[----:B------:R-:W3:Y:S01]  /*02c0*/  @!P4 LDC.64 R20, c[0x0][0x380] ;  /* 0x0000e000ff14cb82 */ /* 0x000ee20000000a00 */
[----:B------:R-:W-:Y:S01]  /*02d0*/  ISETP.GE.AND P6, PT, R27, UR9, PT ;  /* 0x000000091b007c0c */ /* 0x000fe2000bfc6270 */
[----:B------:R-:W4:Y:S01]  /*02e0*/  @!P3 LDG.E R26, desc[UR6][R10.64+0xc] ;  /* 0x00000c060a1ab981 */ /* 0x000f22000c1e1900 */
[----:B------:R-:W-:Y:S02]  /*02f0*/  ISETP.LT.OR P1, PT, R7, RZ, P1 ;  /* 0x000000ff0700720c */ /* 0x000fe40000f21670 */
[----:B------:R-:W-:-:S03]  /*0300*/  IADD3 R29, PT, PT, R3, 0x7, RZ ;  /* 0x00000007031d7810 */ /* 0x000fc60007ffe0ff */
[----:B0-----:R-:W0:Y:S01]  /*0310*/  @!P3 LDC.64 R12, c[0x0][0x380] ;  /* 0x0000e000ff0cbb82 */ /* 0x001e220000000a00 */
[----:B------:R-:W-:-:S07]  /*0320*/  ISETP.LT.OR P6, PT, R27, RZ, P6 ;  /* 0x000000ff1b00720c */ /* 0x000fce00037c1670 */
[----:B------:R-:W5:Y:S01]  /*0330*/  @!P1 LDC.64 R16, c[0x0][0x380] ;  /* 0x0000e000ff109b82 */ /* 0x000f620000000a00 */
[----:B-1----:R-:W-:-:S06]  /*0340*/  @!P0 IMAD.WIDE.U32 R18, R23, 0x4, R18 ;  /* 0x0000000417128825 */ /* 0x002fcc00078e0012 */
[----:B------:R-:W4:Y:S01]  /*0350*/  @!P0 LDG.E R19, desc[UR6][R18.64] ;  /* 0x0000000612138981 */ /* 0x000f22000c1e1900 */
[----:B------:R-:W1:Y:S01]  /*0360*/  @!P6 LDC.64 R22, c[0x0][0x380] ;  /* 0x0000e000ff16eb82 */ /* 0x000e620000000a00 */
[----:B---3--:R-:W-:-:S06]  /*0370*/  @!P4 IMAD.WIDE.U32 R20, R25, 0x4, R20 ;  /* 0x000000041914c825 */ /* 0x008fcc00078e0014 */
[----:B------:R-:W3:Y:S01]  /*0380*/  @!P4 LDG.E R21, desc[UR6][R20.64] ;  /* 0x000000061415c981 */ /* 0x000ee2000c1e1900 */
[----:B0-----:R-:W-:-:S03]  /*0390*/  @!P3 IMAD.WIDE.U32 R12, R5, 0x4, R12 ;  /* 0x00000004050cb825 */ /* 0x001fc600078e000c */
[----:B------:R-:W4:Y:S04]  /*03a0*/  @!P0 LDG.E R5, desc[UR6][R10.64+0x4] ;  /* 0x000004060a058981 */ /* 0x000f28000c1e1900 */
[----:B------:R-:W3:Y:S01]  /*03b0*/  @!P3 LDG.E R13, desc[UR6][R12.64] ;  /* 0x000000060c0db981 */ /* 0x000ee2000c1e1900 */
[----:B-----5:R-:W-:-:S03]  /*03c0*/  @!P1 IMAD.WIDE.U32 R16, R7, 0x4, R16 ;  /* 0x0000000407109825 */ /* 0x020fc600078e0010 */
[----:B------:R-:W5:Y:S04]  /*03d0*/  @!P2 LDG.E R7, desc[UR6][R10.64+0x10] ;  /* 0x000010060a07a981 */ /* 0x000f68000c1e1900 */
[----:B------:R-:W5:Y:S01]  /*03e0*/  @!P1 LDG.E R17, desc[UR6][R16.64] ;  /* 0x0000000610119981 */ /* 0x000f62000c1e1900 */
[----:B-1----:R-:W-:-:S03]  /*03f0*/  @!P6 IMAD.WIDE.U32 R22, R27, 0x4, R22 ;  /* 0x000000041b16e825 */ /* 0x002fc600078e0016 */
[----:B------:R-:W5:Y:S04]  /*0400*/  @!P1 LDG.E R18, desc[UR6][R10.64+0x14] ;  /* 0x000014060a129981 */ /* 0x000f68000c1e1900 */
[----:B------:R-:W5:Y:S04]  /*0410*/  @!P6 LDG.E R23, desc[UR6][R22.64] ;  /* 0x000000061617e981 */ /* 0x000f68000c1e1900 */
[----:B------:R-:W5:Y:S01]  /*0420*/  @!P6 LDG.E R20, desc[UR6][R10.64+0x18] ;  /* 0x000018060a14e981 */ /* 0x000f62000c1e1900 */
[----:B--2---:R-:W-:Y:S01]  /*0430*/  @!P5 IMAD R0, R15, R14, R0 ;  /* 0x0000000e0f00d224 */ /* 0x004fe200078e0200 */
[C---:B------:R-:W-:Y:S01]  /*0440*/  ISETP.GE.AND P5, PT, R29.reuse, UR9, PT ;  /* 0x000000091d007c0c */ /* 0x040fe2000bfa6270 */
[----:B------:R-:W0:Y:S03]  /*0450*/  @!P2 LDC.64 R14, c[0x0][0x380] ;  /* 0x0000e000ff0eab82 */ /* 0x000e260000000a00 */
[----:B------:R-:W-:-:S13]  /*0460*/  ISETP.LT.OR P5, PT, R29, RZ, P5 ;  /* 0x000000ff1d00720c */ /* 0x000fda0002fa1670 */
[----:B------:R-:W1:Y:S01]  /*0470*/  @!P5 LDC.64 R24, c[0x0][0x380] ;  /* 0x0000e000ff18db82 */ /* 0x000e620000000a00 */
[----:B------:R-:W2:Y:S01]  /*0480*/  @!P5 LDG.E R12, desc[UR6][R10.64+0x1c] ;  /* 0x00001c060a0cd981 */ /* 0x000ea2000c1e1900 */
[----:B0-----:R-:W-:-:S03]  /*0490*/  @!P2 IMAD.WIDE.U32 R14, R6, 0x4, R14 ;  /* 0x00000004060ea825 */ /* 0x001fc600078e000e */
[----:B------:R-:W3:Y:S04]  /*04a0*/  @!P4 LDG.E R6, desc[UR6][R10.64+0x8] ;  /* 0x000008060a06c981 */ /* 0x000ee8000c1e1900 */
[----:B------:R-:W5:Y:S01]  /*04b0*/  @!P2 LDG.E R15, desc[UR6][R14.64] ;  /* 0x000000060e0fa981 */ /* 0x000f62000c1e1900 */
[----:B-1----:R-:W-:-:S06]  /*04c0*/  @!P5 IMAD.WIDE.U32 R24, R29, 0x4, R24 ;  /* 0x000000041d18d825 */ /* 0x002fcc00078e0018 */
[----:B------:R-:W2:Y:S01]  /*04d0*/  @!P5 LDG.E R25, desc[UR6][R24.64] ;  /* 0x000000061819d981 */ /* 0x000ea2000c1e1900 */
[----:B------:R-:W-:Y:S01]  /*04e0*/  UIADD3 UR4, UPT, UPT, UR4, 0x8, URZ ;  /* 0x0000000804047890 */ /* 0x000fe2000fffe0ff */
[----:B----4-:R-:W-:-:S03]  /*04f0*/  @!P0 IMAD R0, R19, R5, R0 ;  /* 0x0000000513008224 */ /* 0x010fc600078e0200 */
[----:B------:R-:W-:Y:S01]  /*0500*/  UISETP.NE.AND UP0, UPT, UR4, URZ, UPT ;  /* 0x000000ff0400728c */ /* 0x000fe2000bf05270 */
[----:B------:R-:W-:Y:S01]  /*0510*/  VIADD R4, R4, 0x8 ;  /* 0x0000000804047836 */ /* 0x000fe20000000000 */
[----:B------:R-:W-:Y:S01]  /*0520*/  IADD3 R3, PT, PT, R3, 0x8, RZ ;  /* 0x0000000803037810 */ /* 0x000fe20007ffe0ff */
[----:B------:R-:W-:Y:S01]  /*0530*/  UIADD3 UR5, UPT, UPT, UR5, 0x8, URZ ;  /* 0x0000000805057890 */ /* 0x000fe2000fffe0ff */
[----:B---3--:R-:W-:-:S04]  /*0540*/  @!P4 IMAD R0, R21, R6, R0 ;  /* 0x000000061500c224 */ /* 0x008fc800078e0200 */
[----:B------:R-:W-:-:S04]  /*0550*/  @!P3 IMAD R0, R13, R26, R0 ;  /* 0x0000001a0d00b224 */ /* 0x000fc800078e0200 */
[----:B-----5:R-:W-:-:S04]  /*0560*/  @!P2 IMAD R0, R15, R7, R0 ;  /* 0x000000070f00a224 */ /* 0x020fc800078e0200 */
[----:B------:R-:W-:-:S04]  /*0570*/  @!P1 IMAD R0, R17, R18, R0 ;  /* 0x0000001211009224 */ /* 0x000fc800078e0200 */
[----:B------:R-:W-:-:S04]  /*0580*/  @!P6 IMAD R0, R23, R20, R0 ;  /* 0x000000141700e224 */ /* 0x000fc800078e0200 */
[----:B--2---:R-:W-:Y:S01]  /*0590*/  @!P5 IMAD R0, R25, R12, R0 ;  /* 0x0000000c1900d224 */ /* 0x004fe200078e0200 */
[----:B------:R-:W-:Y:S06]  /*05a0*/  BRA.U UP0, `(.L_x_2) ;  /* 0xfffffff900e47547 */ /* 0x000fec000b83ffff */
[----:B------:R-:W-:-:S12]  /*05b0*/  UIADD3 UR4, UPT, UPT, UR5, -0x3, URZ ;  /* 0xfffffffd05047890 */ /* 0x000fd8000fffe0ff */
.L_x_1:
[----:B------:R-:W0:Y:S01]  /*05c0*/  LDC R3, c[0x0][0x390] ;  /* 0x0000e400ff037b82 */ /* 0x000e220000000800 */
[----:B------:R-:W2:Y:S01]  /*05d0*/  LDCU UR8, c[0x0][0x394] ;  /* 0x00007280ff0877ac */ /* 0x000ea20008000800 */
[C---:B0-----:R-:W-:Y:S01]  /*05e0*/  IMAD.SHL.U32 R4, R3.reuse, 0x2, RZ ;  /* 0x0000000203047824 */ /* 0x041fe200078e00ff */
[----:B------:R-:W-:-:S04]  /*05f0*/  LOP3.LUT R5, R3, 0x1, RZ, 0xc0, !PT ;  /* 0x0000000103057812 */ /* 0x000fc800078ec0ff */
[----:B------:R-:W-:Y:S02]  /*0600*/  LOP3.LUT R4, R4, 0x6, RZ, 0xc0, !PT ;  /* 0x0000000604047812 */ /* 0x000fe400078ec0ff */
[----:B------:R-:W-:Y:S02]  /*0610*/  ISETP.NE.U32.AND P3, PT, R5, 0x1, PT ;  /* 0x000000010500780c */ /* 0x000fe40003f65070 */
[----:B------:R-:W-:-:S13]  /*0620*/  ISETP.GE.U32.AND P0, PT, R4, 0x3, PT ;  /* 0x000000030400780c */ /* 0x000fda0003f06070 */
[----:B--2---:R-:W-:Y:S05]  /*0630*/  @!P0 BRA `(.L_x_3) ;  /* 0x0000000000948947 */ /* 0x004fea0003800000 */
[----:B------:R-:W0:Y:S01]  /*0640*/  LDCU UR5, c[0x0][0x394] ;  /* 0x00007280ff0577ac */ /* 0x000e220008000800 */
[----:B-1----:R-:W-:Y:S01]  /*0650*/  IADD3 R19, PT, PT, R2, UR4, RZ ;  /* 0x0000000402137c10 */ /* 0x002fe2000fffe0ff */
[----:B------:R-:W1:Y:S01]  /*0660*/  LDC.64 R8, c[0x0][0x388] ;  /* 0x0000e200ff087b82 */ /* 0x000e620000000a00 */
[----:B------:R-:W-:Y:S02]  /*0670*/  IADD3 R17, PT, PT, R3, UR4, RZ ;  /* 0x0000000403117c10 */ /* 0x000fe4000fffe0ff */
[C---:B------:R-:W-:Y:S01]  /*0680*/  IADD3 R23, PT, PT, R19.reuse, 0x2, RZ ;  /* 0x0000000213177810 */ /* 0x040fe20007ffe0ff */
[C---:B------:R-:W-:Y:S02]  /*0690*/  VIADD R21, R19.reuse, 0x1 ;  /* 0x0000000113157836 */ /* 0x040fe40000000000 */
[C---:B------:R-:W-:Y:S01]  /*06a0*/  VIADD R11, R19.reuse, 0x3 ;  /* 0x00000003130b7836 */ /* 0x040fe20000000000 */
[----:B0-----:R-:W-:Y:S02]  /*06b0*/  ISETP.GE.AND P0, PT, R19, UR5, PT ;  /* 0x0000000513007c0c */ /* 0x001fe4000bf06270 */
[----:B------:R-:W-:-:S02]  /*06c0*/  ISETP.GE.AND P1, PT, R21, UR5, PT ;  /* 0x0000000515007c0c */ /* 0x000fc4000bf26270 */
[----:B------:R-:W-:Y:S02]  /*06d0*/  ISETP.LT.OR P0, PT, R19, RZ, P0 ;  /* 0x000000ff1300720c */ /* 0x000fe40000701670 */
[----:B------:R-:W-:Y:S02]  /*06e0*/  ISETP.GE.AND P2, PT, R23, UR5, PT ;  /* 0x0000000517007c0c */ /* 0x000fe4000bf46270 */
[----:B------:R-:W-:Y:S01]  /*06f0*/  ISETP.LT.OR P1, PT, R21, RZ, P1 ;  /* 0x000000ff1500720c */ /* 0x000fe20000f21670 */
[----:B-1----:R-:W-:Y:S01]  /*0700*/  IMAD.WIDE R8, R17, 0x4, R8 ;  /* 0x0000000411087825 */ /* 0x002fe200078e0208 */
[----:B------:R-:W-:Y:S02]  /*0710*/  ISETP.LT.OR P2, PT, R23, RZ, P2 ;  /* 0x000000ff1700720c */ /* 0x000fe40001741670 */
[----:B------:R-:W-:-:S04]  /*0720*/  ISETP.GE.AND P4, PT, R11, UR5, PT ;  /* 0x000000050b007c0c */ /* 0x000fc8000bf86270 */
[----:B------:R-:W-:Y:S01]  /*0730*/  ISETP.LT.OR P4, PT, R11, RZ, P4 ;  /* 0x000000ff0b00720c */ /* 0x000fe20002781670 */
[----:B------:R-:W0:Y:S01]  /*0740*/  @!P0 LDC.64 R14, c[0x0][0x380] ;  /* 0x0000e000ff0e8b82 */ /* 0x000e220000000a00 */
[----:B------:R-:W2:Y:S04]  /*0750*/  @!P0 LDG.E R10, desc[UR6][R8.64] ;  /* 0x00000006080a8981 */ /* 0x000ea8000c1e1900 */
[----:B------:R-:W3:Y:S03]  /*0760*/  @!P1 LDG.E R16, desc[UR6][R8.64+0x4] ;  /* 0x0000040608109981 */ /* 0x000ee6000c1e1900 */
[----:B------:R-:W1:Y:S04]  /*0770*/  @!P1 LDC.64 R12, c[0x0][0x380] ;  /* 0x0000e000ff0c9b82 */ /* 0x000e680000000a00 */
[----:B------:R-:W4:Y:S04]  /*0780*/  @!P4 LDG.E R17, desc[UR6][R8.64+0xc] ;  /* 0x00000c060811c981 */ /* 0x000f28000c1e1900 */
[----:B------:R-:W5:Y:S08]  /*0790*/  @!P2 LDC.64 R6, c[0x0][0x380] ;  /* 0x0000e000ff06ab82 */ /* 0x000f700000000a00 */
[----:B------:R-:W5:Y:S01]  /*07a0*/  @!P4 LDC.64 R4, c[0x0][0x380] ;  /* 0x0000e000ff04cb82 */ /* 0x000f620000000a00 */
[----:B0-----:R-:W-:-:S06]  /*07b0*/  @!P0 IMAD.WIDE.U32 R14, R19, 0x4, R14 ;  /* 0x00000004130e8825 */ /* 0x001fcc00078e000e */
[----:B------:R-:W2:Y:S01]  /*07c0*/  @!P0 LDG.E R15, desc[UR6][R14.64] ;  /* 0x000000060e0f8981 */ /* 0x000ea2000c1e1900 */
[----:B-1----:R-:W-:-:S06]  /*07d0*/  @!P1 IMAD.WIDE.U32 R12, R21, 0x4, R12 ;  /* 0x00000004150c9825 */ /* 0x002fcc00078e000c */
[----:B------:R-:W3:Y:S01]  /*07e0*/  @!P1 LDG.E R13, desc[UR6][R12.64] ;  /* 0x000000060c0d9981 */ /* 0x000ee2000c1e1900 */
[----:B-----5:R-:W-:-:S06]  /*07f0*/  @!P2 IMAD.WIDE.U32 R6, R23, 0x4, R6 ;  /* 0x000000041706a825 */ /* 0x020fcc00078e0006 */
[----:B------:R-:W5:Y:S01]  /*0800*/  @!P2 LDG.E R7, desc[UR6][R6.64] ;  /* 0x000000060607a981 */ /* 0x000f62000c1e1900 */
[----:B------:R-:W-:-:S03]  /*0810*/  @!P4 IMAD.WIDE.U32 R4, R11, 0x4, R4 ;  /* 0x000000040b04c825 */ /* 0x000fc600078e0004 */
[----:B------:R-:W5:Y:S04]  /*0820*/  @!P2 LDG.E R11, desc[UR6][R8.64+0x8] ;  /* 0x00000806080ba981 */ /* 0x000f68000c1e1900 */
[----:B------:R-:W4:Y:S01]  /*0830*/  @!P4 LDG.E R5, desc[UR6][R4.64] ;  /* 0x000000060405c981 */ /* 0x000f22000c1e1900 */
[----:B------:R-:W-:Y:S01]  /*0840*/  UIADD3 UR4, UPT, UPT, UR4, 0x4, URZ ;  /* 0x0000000404047890 */ /* 0x000fe2000fffe0ff */
[----:B--2---:R-:W-:-:S04]  /*0850*/  @!P0 IMAD R0, R15, R10, R0 ;  /* 0x0000000a0f008224 */ /* 0x004fc800078e0200 */
[----:B---3--:R-:W-:-:S04]  /*0860*/  @!P1 IMAD R0, R13, R16, R0 ;  /* 0x000000100d009224 */ /* 0x008fc800078e0200 */
[----:B-----5:R-:W-:-:S04]  /*0870*/  @!P2 IMAD R0, R7, R11, R0 ;  /* 0x0000000b0700a224 */ /* 0x020fc800078e0200 */
[----:B----4-:R-:W-:-:S07]  /*0880*/  @!P4 IMAD R0, R5, R17, R0 ;  /* 0x000000110500c224 */ /* 0x010fce00078e0200 */
.L_x_3:
[----:B------:R-:W-:Y:S05]  /*0890*/  @P3 BRA `(.L_x_4) ;  /* 0x0000000000543947 */ /* 0x000fea0003800000 */
[----:B------:R-:W0:Y:S01]  /*08a0*/  LDCU UR5, c[0x0][0x394] ;  /* 0x00007280ff0577ac */ /* 0x000e220008000800 */
[----:B-1----:R-:W-:Y:S01]  /*08b0*/  VIADD R15, R2, UR4 ;  /* 0x00000004020f7c36 */ /* 0x002fe20008000000 */
[----:B------:R-:W1:Y:S01]  /*08c0*/  LDC.64 R4, c[0x0][0x388] ;  /* 0x0000e200ff047b82 */ /* 0x000e620000000a00 */
[----:B------:R-:W-:-:S03]  /*08d0*/  VIADD R9, R3, UR4 ;  /* 0x0000000403097c36 */ /* 0x000fc60008000000 */
[C---:B------:R-:W-:Y:S02]  /*08e0*/  IADD3 R13, PT, PT, R15.reuse, 0x1, RZ ;  /* 0x000000010f0d7810 */ /* 0x040fe40007ffe0ff */
[----:B0-----:R-:W-:Y:S02]  /*08f0*/  ISETP.GE.AND P0, PT, R15, UR5, PT ;  /* 0x000000050f007c0c */ /* 0x001fe4000bf06270 */
[----:B------:R-:W-:Y:S02]  /*0900*/  ISETP.GE.AND P1, PT, R13, UR5, PT ;  /* 0x000000050d007c0c */ /* 0x000fe4000bf26270 */
[----:B------:R-:W-:Y:S02]  /*0910*/  ISETP.LT.OR P0, PT, R15, RZ, P0 ;  /* 0x000000ff0f00720c */ /* 0x000fe40000701670 */
[----:B------:R-:W-:Y:S01]  /*0920*/  ISETP.LT.OR P1, PT, R13, RZ, P1 ;  /* 0x000000ff0d00720c */ /* 0x000fe20000f21670 */
[----:B-1----:R-:W-:-:S10]  /*0930*/  IMAD.WIDE R8, R9, 0x4, R4 ;  /* 0x0000000409087825 */ /* 0x002fd400078e0204 */
[----:B------:R-:W0:Y:S01]  /*0940*/  @!P0 LDC.64 R6, c[0x0][0x380] ;  /* 0x0000e000ff068b82 */ /* 0x000e220000000a00 */
[----:B------:R-:W2:Y:S07]  /*0950*/  @!P0 LDG.E R12, desc[UR6][R8.64] ;  /* 0x00000006080c8981 */ /* 0x000eae000c1e1900 */
[----:B------:R-:W1:Y:S01]  /*0960*/  @!P1 LDC.64 R10, c[0x0][0x380] ;  /* 0x0000e000ff0a9b82 */ /* 0x000e620000000a00 */
[----:B0-----:R-:W-:-:S06]  /*0970*/  @!P0 IMAD.WIDE.U32 R4, R15, 0x4, R6 ;  /* 0x000000040f048825 */ /* 0x001fcc00078e0006 */
[----:B------:R-:W2:Y:S01]  /*0980*/  @!P0 LDG.E R5, desc[UR6][R4.64] ;  /* 0x0000000604058981 */ /* 0x000ea2000c1e1900 */
[----:B-1----:R-:W-:-:S03]  /*0990*/  @!P1 IMAD.WIDE.U32 R6, R13, 0x4, R10 ;  /* 0x000000040d069825 */ /* 0x002fc600078e000a */
[----:B------:R-:W3:Y:S04]  /*09a0*/  @!P1 LDG.E R10, desc[UR6][R8.64+0x4] ;  /* 0x00000406080a9981 */ /* 0x000ee8000c1e1900 */
[----:B------:R-:W3:Y:S01]  /*09b0*/  @!P1 LDG.E R7, desc[UR6][R6.64] ;  /* 0x0000000606079981 */ /* 0x000ee2000c1e1900 */
[----:B------:R-:W-:Y:S01]  /*09c0*/  UIADD3 UR4, UPT, UPT, UR4, 0x2, URZ ;  /* 0x0000000204047890 */ /* 0x000fe2000fffe0ff */
[----:B--2---:R-:W-:-:S04]  /*09d0*/  @!P0 IMAD R0, R5, R12, R0 ;  /* 0x0000000c05008224 */ /* 0x004fc800078e0200 */
[----:B---3--:R-:W-:-:S07]  /*09e0*/  @!P1 IMAD R0, R7, R10, R0 ;  /* 0x0000000a07009224 */ /* 0x008fce00078e0200 */
.L_x_4:
[----:B-1----:R-:W-:Y:S01]  /*09f0*/  IADD3 R9, PT, PT, R2, UR4, RZ ;  /* 0x0000000402097c10 */ /* 0x002fe2000fffe0ff */
[----:B------:R-:W-:Y:S03]  /*0a00*/  BSSY.RECONVERGENT B0, `(.L_x_0) ;  /* 0x000000c000007945 */ /* 0x000fe60003800200 */
[----:B------:R-:W-:-:S04]  /*0a10*/  ISETP.GE.AND P0, PT, R9, UR8, PT ;  /* 0x0000000809007c0c */ /* 0x000fc8000bf06270 */
[----:B------:R-:W-:-:S13]  /*0a20*/  ISETP.LT.OR P0, PT, R9, RZ, P0 ;  /* 0x000000ff0900720c */ /* 0x000fda0000701670 */
[----:B------:R-:W-:Y:S05]  /*0a30*/  @P0 BRA `(.L_x_5) ;  /* 0x0000000000200947 */ /* 0x000fea0003800000 */
[----:B------:R-:W0:Y:S01]  /*0a40*/  LDC.64 R4, c[0x0][0x380] ;  /* 0x0000e000ff047b82 */ /* 0x000e220000000a00 */
[----:B------:R-:W-:-:S07]  /*0a50*/  IADD3 R3, PT, PT, R3, UR4, RZ ;  /* 0x0000000403037c10 */ /* 0x000fce000fffe0ff */
[----:B------:R-:W1:Y:S01]  /*0a60*/  LDC.64 R6, c[0x0][0x388] ;  /* 0x0000e200ff067b82 */ /* 0x000e620000000a00 */
[----:B0-----:R-:W-:-:S06]  /*0a70*/  IMAD.WIDE.U32 R4, R9, 0x4, R4 ;  /* 0x0000000409047825 */ /* 0x001fcc00078e0004 */
[----:B------:R-:W2:Y:S01]  /*0a80*/  LDG.E R5, desc[UR6][R4.64] ;  /* 0x0000000604057981 */ /* 0x000ea2000c1e1900 */
[----:B-1----:R-:W-:-:S06]  /*0a90*/  IMAD.WIDE R6, R3, 0x4, R6 ;  /* 0x0000000403067825 */ /* 0x002fcc00078e0206 */
[----:B------:R-:W2:Y:S02]  /*0aa0*/  LDG.E R6, desc[UR6][R6.64] ;  /* 0x0000000606067981 */ /* 0x000ea4000c1e1900 */
[----:B--2---:R-:W-:-:S07]  /*0ab0*/  IMAD R0, R5, R6, R0 ;  /* 0x0000000605007224 */ /* 0x004fce00078e0200 */
.L_x_5:
[----:B------:R-:W-:Y:S05]  /*0ac0*/  BSYNC.RECONVERGENT B0 ;  /* 0x0000000000007941 */ /* 0x000fea0003800200 */
.L_x_0:
[----:B------:R-:W1:Y:S02]  /*0ad0*/  LDC.64 R4, c[0x0][0x398] ;  /* 0x0000e600ff047b82 */ /* 0x000e640000000a00 */
[----:B-1----:R-:W-:-:S05]  /*0ae0*/  IMAD.WIDE.U32 R2, R2, 0x4, R4 ;  /* 0x0000000402027825 */ /* 0x002fca00078e0004 */
[----:B------:R-:W-:Y:S01]  /*0af0*/  STG.E desc[UR6][R2.64], R0 ;  /* 0x0000000002007986 */ /* 0x000fe2000c101906 */
[----:B------:R-:W-:Y:S05]  /*0b00*/  EXIT ;  /* 0x000000000000794d */ /* 0x000fea0003800000 */
.L_x_6:
[----:B------:R-:W-:-:S00]  /*0b10*/  BRA `(.L_x_6) ;  /* 0xfffffffc00fc7947 */ /* 0x000fc0000383ffff */
[----:B------:R-:W-:-:S00]  /*0b20*/  NOP ;  /* 0x0000000000007918 */ /* 0x000fc00000000000 */
        /* <DEDUP_REMOVED lines=13> */
.L_x_7:


//--------------------- .nv.shared.reserved.0     --------------------------
	.section	.nv.shared.reserved.0,"aw",@nobits
	.weak		__nv_reservedSMEM_offset_0_alias
	.size		__nv_reservedSMEM_offset_0_alias, 0, 64
	.other		__nv_reservedSMEM_offset_0_alias,@"STO_CUDA_RESERVED_SHARED STV_DEFAULT"
__nv_reservedSMEM_offset_0_alias:
	.zero		0
	.zero		64


//--------------------- .nv.constant0._Z6conv1DPiS_iiS_ --------------------------
	.section	.nv.constant0._Z6conv1DPiS_iiS_,"a",@progbits
	.sectionflags	@""
	.align	4
.nv.constant0._Z6conv1DPiS_iiS_:
	.zero		928


//--------------------- SYMBOLS --------------------------

	.type		.nv.reservedSmem.offset0,@object
	.size		.nv.reservedSmem.offset0,0x4
